//
// Generated by NVIDIA NVVM Compiler
//
// Compiler Build ID: CL-36424714
// Cuda compilation tools, release 13.0, V13.0.88
// Based on NVVM 20.0.0
//

.version 9.0
.target sm_100
.address_size 64

	// .globl	_Z13prepare_spinsPiPKf

.visible .entry _Z13prepare_spinsPiPKf(
	.param .u64 .ptr .align 1 _Z13prepare_spinsPiPKf_param_0,
	.param .u64 .ptr .align 1 _Z13prepare_spinsPiPKf_param_1
)
{
	.reg .pred 	%p<2>;
	.reg .b32 	%r<12>;
	.reg .b32 	%f<2>;
	.reg .b64 	%rd<8>;

	ld.param.u64 	%rd1, [_Z13prepare_spinsPiPKf_param_0];
	ld.param.u64 	%rd2, [_Z13prepare_spinsPiPKf_param_1];
	cvta.to.global.u64 	%rd3, %rd1;
	cvta.to.global.u64 	%rd4, %rd2;
	mov.u32 	%r1, %ctaid.x;
	mov.u32 	%r2, %ctaid.y;
	mov.u32 	%r3, %nctaid.x;
	mad.lo.s32 	%r4, %r2, %r3, %r1;
	mov.u32 	%r5, %ntid.x;
	mov.u32 	%r6, %ntid.y;
	mov.u32 	%r7, %tid.y;
	mov.u32 	%r8, %tid.x;
	mad.lo.s32 	%r9, %r4, %r6, %r7;
	mad.lo.s32 	%r10, %r9, %r5, %r8;
	mul.wide.s32 	%rd5, %r10, 4;
	add.s64 	%rd6, %rd4, %rd5;
	ld.global.nc.f32 	%f1, [%rd6];
	setp.lt.f32 	%p1, %f1, 0f3F000000;
	selp.b32 	%r11, -1, 1, %p1;
	add.s64 	%rd7, %rd3, %rd5;
	st.global.u32 	[%rd7], %r11;
	ret;

}
	// .globl	_Z5isingPiPKiifPKf
.visible .entry _Z5isingPiPKiifPKf(
	.param .u64 .ptr .align 1 _Z5isingPiPKiifPKf_param_0,
	.param .u64 .ptr .align 1 _Z5isingPiPKiifPKf_param_1,
	.param .u32 _Z5isingPiPKiifPKf_param_2,
	.param .f32 _Z5isingPiPKiifPKf_param_3,
	.param .u64 .ptr .align 1 _Z5isingPiPKiifPKf_param_4
)
{
	.reg .pred 	%p<22>;
	.reg .b16 	%rs<7>;
	.reg .b32 	%r<101>;
	.reg .b32 	%f<27>;
	.reg .b64 	%rd<19>;

	ld.param.u64 	%rd7, [_Z5isingPiPKiifPKf_param_0];
	ld.param.u64 	%rd8, [_Z5isingPiPKiifPKf_param_1];
	ld.param.u32 	%r24, [_Z5isingPiPKiifPKf_param_2];
	ld.param.f32 	%f2, [_Z5isingPiPKiifPKf_param_3];
	ld.param.u64 	%rd6, [_Z5isingPiPKiifPKf_param_4];
	cvta.to.global.u64 	%rd1, %rd7;
	cvta.to.global.u64 	%rd2, %rd8;
	mov.u32 	%r25, %ctaid.x;
	mov.u32 	%r26, %ctaid.y;
	mov.u32 	%r27, %nctaid.x;
	mad.lo.s32 	%r28, %r26, %r27, %r25;
	mov.u32 	%r29, %ntid.x;
	mov.u32 	%r30, %ntid.y;
	mov.u32 	%r31, %tid.y;
	mov.u32 	%r32, %tid.x;
	mad.lo.s32 	%r33, %r28, %r30, %r31;
	mad.lo.s32 	%r1, %r33, %r29, %r32;
	and.b32  	%r2, %r1, 127;
	setp.eq.s32 	%p1, %r2, 0;
	setp.lt.s32 	%p2, %r1, 128;
	or.pred  	%p3, %p2, %p1;
	mul.lo.s32 	%r3, %r1, 9;
	mul.wide.u32 	%rd9, %r3, 4;
	add.s64 	%rd3, %rd2, %rd9;
	mul.wide.s32 	%rd10, %r1, 4;
	add.s64 	%rd4, %rd1, %rd10;
	@%p3 bra 	$L__BB1_2;
	ld.global.u32 	%r34, [%rd3];
	ld.global.u32 	%r35, [%rd4+-516];
	mul.lo.s32 	%r91, %r35, %r34;
	bra.uni 	$L__BB1_3;
$L__BB1_2:
	setp.lt.s32 	%p4, %r1, 128;
	mov.b32 	%r91, 0;
	mov.u32 	%r92, %r91;
	@%p4 bra 	$L__BB1_4;
$L__BB1_3:
	add.s32 	%r37, %r1, -128;
	ld.global.u32 	%r38, [%rd3+4];
	mul.wide.u32 	%rd11, %r37, 4;
	add.s64 	%rd12, %rd1, %rd11;
	ld.global.u32 	%r39, [%rd12];
	mul.lo.s32 	%r92, %r39, %r38;
$L__BB1_4:
	setp.lt.s32 	%p5, %r1, 128;
	setp.eq.s32 	%p6, %r2, 127;
	or.pred  	%p7, %p5, %p6;
	mov.b32 	%r93, 0;
	@%p7 bra 	$L__BB1_6;
	add.s32 	%r41, %r1, -127;
	ld.global.u32 	%r42, [%rd3+8];
	mul.wide.u32 	%rd13, %r41, 4;
	add.s64 	%rd14, %rd1, %rd13;
	ld.global.u32 	%r43, [%rd14];
	mul.lo.s32 	%r93, %r43, %r42;
$L__BB1_6:
	setp.eq.s32 	%p8, %r2, 0;
	mul.wide.s32 	%rd15, %r3, 4;
	add.s64 	%rd5, %rd2, %rd15;
	mov.b32 	%r95, 0;
	@%p8 bra 	$L__BB1_8;
	setp.eq.s32 	%p9, %r2, 127;
	ld.global.u32 	%r46, [%rd5+12];
	ld.global.u32 	%r47, [%rd4+-4];
	mul.lo.s32 	%r95, %r47, %r46;
	mov.b32 	%r96, 0;
	@%p9 bra 	$L__BB1_9;
$L__BB1_8:
	ld.global.u32 	%r48, [%rd5+16];
	ld.global.u32 	%r49, [%rd4+4];
	mul.lo.s32 	%r96, %r49, %r48;
$L__BB1_9:
	setp.eq.s32 	%p10, %r2, 0;
	setp.gt.s32 	%p11, %r1, 16255;
	or.pred  	%p12, %p11, %p10;
	@%p12 bra 	$L__BB1_11;
	ld.global.u32 	%r50, [%rd5+20];
	ld.global.u32 	%r51, [%rd4+508];
	mul.lo.s32 	%r99, %r51, %r50;
	bra.uni 	$L__BB1_12;
$L__BB1_11:
	setp.gt.s32 	%p13, %r1, 16255;
	mov.b32 	%r99, 0;
	mov.u32 	%r98, %r99;
	mov.u32 	%r100, %r99;
	@%p13 bra 	$L__BB1_14;
$L__BB1_12:
	setp.gt.s32 	%p14, %r1, 16255;
	setp.eq.s32 	%p15, %r2, 127;
	ld.global.u32 	%r54, [%rd5+24];
	ld.global.u32 	%r55, [%rd4+512];
	mul.lo.s32 	%r98, %r55, %r54;
	or.pred  	%p16, %p14, %p15;
	mov.b32 	%r100, 0;
	@%p16 bra 	$L__BB1_14;
	ld.global.u32 	%r56, [%rd5+28];
	ld.global.u32 	%r57, [%rd4+516];
	mul.lo.s32 	%r100, %r57, %r56;
$L__BB1_14:
	add.s32 	%r58, %r92, %r91;
	add.s32 	%r59, %r58, %r93;
	add.s32 	%r60, %r59, %r95;
	add.s32 	%r61, %r60, %r96;
	ld.global.u32 	%r62, [%rd5+32];
	add.s32 	%r63, %r61, %r98;
	add.s32 	%r64, %r63, %r99;
	add.s32 	%r65, %r64, %r100;
	add.s32 	%r66, %r65, %r62;
	ld.global.u32 	%r23, [%rd4];
	mul.lo.s32 	%r67, %r23, %r66;
	shl.b32 	%r68, %r67, 1;
	neg.s32 	%r69, %r68;
	cvt.rn.f32.s32 	%f3, %r69;
	mul.f32 	%f1, %f2, %f3;
	shr.s32 	%r70, %r1, 31;
	shr.u32 	%r71, %r70, 25;
	add.s32 	%r72, %r1, %r71;
	shr.u32 	%r73, %r72, 31;
	shr.s32 	%r74, %r72, 7;
	add.s32 	%r75, %r74, %r73;
	and.b32  	%r76, %r75, -2;
	sub.s32 	%r77, %r74, %r76;
	and.b32  	%r78, %r72, 65408;
	sub.s32 	%r79, %r1, %r78;
	cvt.u16.u32 	%rs1, %r79;
	and.b16  	%rs2, %rs1, 128;
	shr.u16 	%rs3, %rs2, 7;
	add.s16 	%rs4, %rs1, %rs3;
	and.b16  	%rs5, %rs4, 254;
	sub.s16 	%rs6, %rs1, %rs5;
	cvt.u32.u16 	%r80, %rs6;
	cvt.s32.s8 	%r81, %r80;
	shl.b32 	%r82, %r77, 1;
	add.s32 	%r83, %r82, %r81;
	setp.ne.s32 	%p17, %r24, %r83;
	@%p17 bra 	$L__BB1_17;
	cvt.rzi.s32.f32 	%r84, %f1;
	cvt.rn.f32.s32 	%f4, %r84;
	cvta.to.global.u64 	%rd16, %rd6;
	add.s64 	%rd18, %rd16, %rd10;
	ld.global.nc.f32 	%f5, [%rd18];
	setp.lt.f32 	%p18, %f5, 0f00800000;
	mul.f32 	%f6, %f5, 0f4B000000;
	selp.f32 	%f7, %f6, %f5, %p18;
	selp.f32 	%f8, 0fC1B80000, 0f00000000, %p18;
	mov.b32 	%r85, %f7;
	add.s32 	%r86, %r85, -1059760811;
	and.b32  	%r87, %r86, -8388608;
	sub.s32 	%r88, %r85, %r87;
	mov.b32 	%f9, %r88;
	cvt.rn.f32.s32 	%f10, %r87;
	fma.rn.f32 	%f11, %f10, 0f34000000, %f8;
	add.f32 	%f12, %f9, 0fBF800000;
	fma.rn.f32 	%f13, %f12, 0fBE055027, 0f3E1039F6;
	fma.rn.f32 	%f14, %f13, %f12, 0fBDF8CDCC;
	fma.rn.f32 	%f15, %f14, %f12, 0f3E0F2955;
	fma.rn.f32 	%f16, %f15, %f12, 0fBE2AD8B9;
	fma.rn.f32 	%f17, %f16, %f12, 0f3E4CED0B;
	fma.rn.f32 	%f18, %f17, %f12, 0fBE7FFF22;
	fma.rn.f32 	%f19, %f18, %f12, 0f3EAAAA78;
	fma.rn.f32 	%f20, %f19, %f12, 0fBF000000;
	mul.f32 	%f21, %f12, %f20;
	fma.rn.f32 	%f22, %f21, %f12, %f12;
	fma.rn.f32 	%f23, %f11, 0f3F317218, %f22;
	setp.gt.u32 	%p19, %r85, 2139095039;
	fma.rn.f32 	%f24, %f7, 0f7F800000, 0f7F800000;
	selp.f32 	%f25, %f24, %f23, %p19;
	setp.eq.f32 	%p20, %f7, 0f00000000;
	selp.f32 	%f26, 0fFF800000, %f25, %p20;
	setp.geu.f32 	%p21, %f26, %f4;
	@%p21 bra 	$L__BB1_17;
	neg.s32 	%r89, %r23;
	st.global.u32 	[%rd4], %r89;
$L__BB1_17:
	ret;

}


// ===== COMPILED SASS (sm_100) =====

	.target	sm_100

	.elftype	@"ET_EXEC"


//--------------------- .note.nv.tkinfo           --------------------------
	.section	.note.nv.tkinfo,"",@"SHT_NOTE"
	.sectionflags	@"SHF_NOTE_NV_TKINFO"
	.tkinfo
        /*0018*/ 	.word	0x00000002
        /*0030*/ 	.string	""
        /*0030*/ 	.string	"ptxas"
        /*0030*/ 	.string	"Cuda compilation tools, release 13.0, V13.0.88"
        /*0030*/ 	.string	"Build cuda_13.0.r13.0/compiler.36424714_0"
        /*0030*/ 	.string	"-arch sm_100 -m 64 "



//--------------------- .note.nv.cuinfo           --------------------------
	.section	.note.nv.cuinfo,"",@"SHT_NOTE"
	.sectionflags	@"SHF_NOTE_NV_CUINFO"
        /*0018*/ 	.short	0x0002
        /*001a*/ 	.short	0x0064
        /*001c*/ 	.short	0x0082
	.zero		2


//--------------------- .nv.info                  --------------------------
	.section	.nv.info,"",@"SHT_CUDA_INFO"
	.align	4


	//----- nvinfo : EIATTR_REGCOUNT
	.align		4
        /*0000*/ 	.byte	0x04, 0x2f
        /*0002*/ 	.short	(.L_1 - .L_0)
	.align		4
.L_0:
        /*0004*/ 	.word	index@(_Z13prepare_spinsPiPKf)
        /*0008*/ 	.word	0x0000000a


	//----- nvinfo : EIATTR_FRAME_SIZE
	.align		4
.L_1:
        /*000c*/ 	.byte	0x04, 0x11
        /*000e*/ 	.short	(.L_3 - .L_2)
	.align		4
.L_2:
        /*0010*/ 	.word	index@(_Z13prepare_spinsPiPKf)
        /*0014*/ 	.word	0x00000000


	//----- nvinfo : EIATTR_REGCOUNT
	.align		4
.L_3:
        /*0018*/ 	.byte	0x04, 0x2f
        /*001a*/ 	.short	(.L_5 - .L_4)
	.align		4
.L_4:
        /*001c*/ 	.word	index@(_Z5isingPiPKiifPKf)
        /*0020*/ 	.word	0x00000014


	//----- nvinfo : EIATTR_FRAME_SIZE
	.align		4
.L_5:
        /*0024*/ 	.byte	0x04, 0x11
        /*0026*/ 	.short	(.L_7 - .L_6)
	.align		4
.L_6:
        /*0028*/ 	.word	index@(_Z5isingPiPKiifPKf)
        /*002c*/ 	.word	0x00000000


	//----- nvinfo : EIATTR_MIN_STACK_SIZE
	.align		4
.L_7:
        /*0030*/ 	.byte	0x04, 0x12
        /*0032*/ 	.short	(.L_9 - .L_8)
	.align		4
.L_8:
        /*0034*/ 	.word	index@(_Z5isingPiPKiifPKf)
        /*0038*/ 	.word	0x00000000


	//----- nvinfo : EIATTR_MIN_STACK_SIZE
	.align		4
.L_9:
        /*003c*/ 	.byte	0x04, 0x12
        /*003e*/ 	.short	(.L_11 - .L_10)
	.align		4
.L_10:
        /*0040*/ 	.word	index@(_Z13prepare_spinsPiPKf)
        /*0044*/ 	.word	0x00000000
.L_11:


//--------------------- .nv.compat                --------------------------
	.section	.nv.compat,"",@"SHT_CUDA_COMPAT_INFO"
	.align	4
        /*0000*/ 	.byte	0x02, 0x09, 0x00, 0x00, 0x02, 0x02, 0x01, 0x00, 0x02, 0x05, 0x05, 0x00, 0x03, 0x07, 0x01, 0x01
        /*0010*/ 	.byte	0x02, 0x03, 0x00, 0x00, 0x02, 0x06, 0x01, 0x00, 0x04, 0x0b, 0x08, 0x00, 0x01, 0x00, 0x00, 0x00
        /*0020*/ 	.byte	0x00, 0x00, 0x00, 0x00


//--------------------- .nv.info._Z5isingPiPKiifPKf --------------------------
	.section	.nv.info._Z5isingPiPKiifPKf,"",@"SHT_CUDA_INFO"
	.sectionflags	@""
	.align	4


	//----- nvinfo : EIATTR_CUDA_API_VERSION
	.align		4
        /*0000*/ 	.byte	0x04, 0x37
        /*0002*/ 	.short	(.L_13 - .L_12)
.L_12:
        /*0004*/ 	.word	0x00000082


	//----- nvinfo : EIATTR_KPARAM_INFO
	.align		4
.L_13:
        /*0008*/ 	.byte	0x04, 0x17
        /*000a*/ 	.short	(.L_15 - .L_14)
.L_14:
        /*000c*/ 	.word	0x00000000
        /*0010*/ 	.short	0x0004
        /*0012*/ 	.short	0x0018
        /*0014*/ 	.byte	0x00, 0xf5, 0x21, 0x00


	//----- nvinfo : EIATTR_KPARAM_INFO
	.align		4
.L_15:
        /*0018*/ 	.byte	0x04, 0x17
        /*001a*/ 	.short	(.L_17 - .L_16)
.L_16:
        /*001c*/ 	.word	0x00000000
        /*0020*/ 	.short	0x0003
        /*0022*/ 	.short	0x0014
        /*0024*/ 	.byte	0x00, 0xf0, 0x11, 0x00


	//----- nvinfo : EIATTR_KPARAM_INFO
	.align		4
.L_17:
        /*0028*/ 	.byte	0x04, 0x17
        /*002a*/ 	.short	(.L_19 - .L_18)
.L_18:
        /*002c*/ 	.word	0x00000000
        /*0030*/ 	.short	0x0002
        /*0032*/ 	.short	0x0010
        /*0034*/ 	.byte	0x00, 0xf0, 0x11, 0x00


	//----- nvinfo : EIATTR_KPARAM_INFO
	.align		4
.L_19:
        /*0038*/ 	.byte	0x04, 0x17
        /*003a*/ 	.short	(.L_21 - .L_20)
.L_20:
        /*003c*/ 	.word	0x00000000
        /*0040*/ 	.short	0x0001
        /*0042*/ 	.short	0x0008
        /*0044*/ 	.byte	0x00, 0xf5, 0x21, 0x00


	//----- nvinfo : EIATTR_KPARAM_INFO
	.align		4
.L_21:
        /*0048*/ 	.byte	0x04, 0x17
        /*004a*/ 	.short	(.L_23 - .L_22)
.L_22:
        /*004c*/ 	.word	0x00000000
        /*0050*/ 	.short	0x0000
        /*0052*/ 	.short	0x0000
        /*0054*/ 	.byte	0x00, 0xf5, 0x21, 0x00


	//----- nvinfo : EIATTR_SPARSE_MMA_MASK
	.align		4
.L_23:
        /*0058*/ 	.byte	0x03, 0x50
        /*005a*/ 	.short	0x0000


	//----- nvinfo : EIATTR_MAXREG_COUNT
	.align		4
        /*005c*/ 	.byte	0x03, 0x1b
        /*005e*/ 	.short	0x00ff


	//----- nvinfo : EIATTR_MERCURY_ISA_VERSION
	.align		4
        /*0060*/ 	.byte	0x03, 0x5f
        /*0062*/ 	.short	0x0101


	//----- nvinfo : EIATTR_VRC_CTA_INIT_COUNT
	.align		4
        /*0064*/ 	.byte	0x02, 0x4a
	.zero		1
	.zero		1


	//----- nvinfo : EIATTR_EXIT_INSTR_OFFSETS
	.align		4
        /*0068*/ 	.byte	0x04, 0x1c
        /*006a*/ 	.short	(.L_25 - .L_24)


	//   ....[0]....
.L_24:
        /*006c*/ 	.word	0x00000770


	//   ....[1]....
        /*0070*/ 	.word	0x00000980


	//   ....[2]....
        /*0074*/ 	.word	0x000009b0


	//----- nvinfo : EIATTR_CRS_STACK_SIZE
	.align		4
.L_25:
        /*0078*/ 	.byte	0x04, 0x1e
        /*007a*/ 	.short	(.L_27 - .L_26)
.L_26:
        /*007c*/ 	.word	0x00000000


	//----- nvinfo : EIATTR_CBANK_PARAM_SIZE
	.align		4
.L_27:
        /*0080*/ 	.byte	0x03, 0x19
        /*0082*/ 	.short	0x0020


	//----- nvinfo : EIATTR_PARAM_CBANK
	.align		4
        /*0084*/ 	.byte	0x04, 0x0a
        /*0086*/ 	.short	(.L_29 - .L_28)
	.align		4
.L_28:
        /*0088*/ 	.word	index@(.nv.constant0._Z5isingPiPKiifPKf)
        /*008c*/ 	.short	0x0380
        /*008e*/ 	.short	0x0020


	//----- nvinfo : EIATTR_SW_WAR
	.align		4
.L_29:
        /*0090*/ 	.byte	0x04, 0x36
        /*0092*/ 	.short	(.L_31 - .L_30)
.L_30:
        /*0094*/ 	.word	0x00000008
.L_31:


//--------------------- .nv.info._Z13prepare_spinsPiPKf --------------------------
	.section	.nv.info._Z13prepare_spinsPiPKf,"",@"SHT_CUDA_INFO"
	.sectionflags	@""
	.align	4


	//----- nvinfo : EIATTR_CUDA_API_VERSION
	.align		4
        /*0000*/ 	.byte	0x04, 0x37
        /*0002*/ 	.short	(.L_33 - .L_32)
.L_32:
        /*0004*/ 	.word	0x00000082


	//----- nvinfo : EIATTR_KPARAM_INFO
	.align		4
.L_33:
        /*0008*/ 	.byte	0x04, 0x17
        /*000a*/ 	.short	(.L_35 - .L_34)
.L_34:
        /*000c*/ 	.word	0x00000000
        /*0010*/ 	.short	0x0001
        /*0012*/ 	.short	0x0008
        /*0014*/ 	.byte	0x00, 0xf5, 0x21, 0x00


	//----- nvinfo : EIATTR_KPARAM_INFO
	.align		4
.L_35:
        /*0018*/ 	.byte	0x04, 0x17
        /*001a*/ 	.short	(.L_37 - .L_36)
.L_36:
        /*001c*/ 	.word	0x00000000
        /*0020*/ 	.short	0x0000
        /*0022*/ 	.short	0x0000
        /*0024*/ 	.byte	0x00, 0xf5, 0x21, 0x00


	//----- nvinfo : EIATTR_SPARSE_MMA_MASK
	.align		4
.L_37:
        /*0028*/ 	.byte	0x03, 0x50
        /*002a*/ 	.short	0x0000


	//----- nvinfo : EIATTR_MAXREG_COUNT
	.align		4
        /*002c*/ 	.byte	0x03, 0x1b
        /*002e*/ 	.short	0x00ff


	//----- nvinfo : EIATTR_MERCURY_ISA_VERSION
	.align		4
        /*0030*/ 	.byte	0x03, 0x5f
        /*0032*/ 	.short	0x0101


	//----- nvinfo : EIATTR_VRC_CTA_INIT_COUNT
	.align		4
        /*0034*/ 	.byte	0x02, 0x4a
	.zero		1
	.zero		1


	//----- nvinfo : EIATTR_EXIT_INSTR_OFFSETS
	.align		4
        /*0038*/ 	.byte	0x04, 0x1c
        /*003a*/ 	.short	(.L_39 - .L_38)


	//   ....[0]....
.L_38:
        /*003c*/ 	.word	0x00000150


	//----- nvinfo : EIATTR_CBANK_PARAM_SIZE
	.align		4
.L_39:
        /*0040*/ 	.byte	0x03, 0x19
        /*0042*/ 	.short	0x0010


	//----- nvinfo : EIATTR_PARAM_CBANK
	.align		4
        /*0044*/ 	.byte	0x04, 0x0a
        /*0046*/ 	.short	(.L_41 - .L_40)
	.align		4
.L_40:
        /*0048*/ 	.word	index@(.nv.constant0._Z13prepare_spinsPiPKf)
        /*004c*/ 	.short	0x0380
        /*004e*/ 	.short	0x0010


	//----- nvinfo : EIATTR_SW_WAR
	.align		4
.L_41:
        /*0050*/ 	.byte	0x04, 0x36
        /*0052*/ 	.short	(.L_43 - .L_42)
.L_42:
        /*0054*/ 	.word	0x00000008
.L_43:


//--------------------- .nv.callgraph             --------------------------
	.section	.nv.callgraph,"",@"SHT_CUDA_CALLGRAPH"
	.align	4
	.sectionentsize	8
	.align		4
        /*0000*/ 	.word	0x00000000
	.align		4
        /*0004*/ 	.word	0xffffffff
	.align		4
        /*0008*/ 	.word	0x00000000
	.align		4
        /*000c*/ 	.word	0xfffffffe
	.align		4
        /*0010*/ 	.word	0x00000000
	.align		4
        /*0014*/ 	.word	0xfffffffd
	.align		4
        /*0018*/ 	.word	0x00000000
	.align		4
        /*001c*/ 	.word	0xfffffffc


//--------------------- .text._Z5isingPiPKiifPKf  --------------------------
	.section	.text._Z5isingPiPKiifPKf,"ax",@progbits
	.align	128
        .global         _Z5isingPiPKiifPKf
        .type           _Z5isingPiPKiifPKf,@function
        .size           _Z5isingPiPKiifPKf,(.L_x_16 - _Z5isingPiPKiifPKf)
        .other          _Z5isingPiPKiifPKf,@"STO_CUDA_ENTRY STV_DEFAULT"
_Z5isingPiPKiifPKf:
.text._Z5isingPiPKiifPKf:
[----:B------:R-:W-:Y:S01]  /*0000*/  LDC R1, c[0x0][0x37c] ;  /* 0x0000df00ff017b82 */ /* 0x000fe20000000800 */
[----:B------:R-:W0:Y:S07]  /*0010*/  S2R R3, SR_TID.Y ;  /* 0x0000000000037919 */ /* 0x000e2e0000002200 */
[----:B------:R-:W-:Y:S01]  /*0020*/  S2UR UR4, SR_CTAID.X ;  /* 0x00000000000479c3 */ /* 0x000fe20000002500 */
[----:B------:R-:W1:Y:S01]  /*0030*/  LDCU UR6, c[0x0][0x370] ;  /* 0x00006e00ff0677ac */ /* 0x000e620008000800 */
[----:B------:R-:W-:Y:S01]  /*0040*/  BSSY.RECONVERGENT B1, `(.L_x_0) ;  /* 0x0000020000017945 */ /* 0x000fe20003800200 */
[----:B------:R-:W2:Y:S03]  /*0050*/  S2R R9, SR_TID.X ;  /* 0x0000000000097919 */ /* 0x000ea60000002100 */
[----:B------:R-:W-:Y:S01]  /*0060*/  BSSY.RELIABLE B0, `(.L_x_1) ;  /* 0x0000018000007945 */ /* 0x000fe20003800100 */
[----:B------:R-:W2:Y:S01]  /*0070*/  LDCU UR7, c[0x0][0x360] ;  /* 0x00006c00ff0777ac */ /* 0x000ea20008000800 */
[----:B------:R-:W1:Y:S08]  /*0080*/  S2UR UR5, SR_CTAID.Y ;  /* 0x00000000000579c3 */ /* 0x000e700000002600 */
[----:B------:R-:W0:Y:S08]  /*0090*/  LDC R0, c[0x0][0x364] ;  /* 0x0000d900ff007b82 */ /* 0x000e300000000800 */
[----:B------:R-:W3:Y:S01]  /*00a0*/  LDC.64 R6, c[0x0][0x380] ;  /* 0x0000e000ff067b82 */ /* 0x000ee20000000a00 */
[----:B-1----:R-:W-:-:S07]  /*00b0*/  UIMAD UR4, UR5, UR6, UR4 ;  /* 0x00000006050472a4 */ /* 0x002fce000f8e0204 */
[----:B------:R-:W1:Y:S01]  /*00c0*/  LDC.64 R4, c[0x0][0x388] ;  /* 0x0000e200ff047b82 */ /* 0x000e620000000a00 */
[----:B0-----:R-:W-:-:S03]  /*00d0*/  IMAD R0, R0, UR4, R3 ;  /* 0x0000000400007c24 */ /* 0x001fc6000f8e0203 */
[----:B------:R-:W0:Y:S01]  /*00e0*/  LDCU.64 UR4, c[0x0][0x358] ;  /* 0x00006b00ff0477ac */ /* 0x000e220008000a00 */
[----:B--2---:R-:W-:-:S04]  /*00f0*/  IMAD R0, R0, UR7, R9 ;  /* 0x0000000700007c24 */ /* 0x004fc8000f8e0209 */
[C---:B------:R-:W-:Y:S01]  /*0100*/  IMAD R17, R0.reuse, 0x9, RZ ;  /* 0x0000000900117824 */ /* 0x040fe200078e02ff */
[C---:B------:R-:W-:Y:S01]  /*0110*/  LOP3.LUT P0, R16, R0.reuse, 0x7f, RZ, 0xc0, !PT ;  /* 0x0000007f00107812 */ /* 0x040fe2000780c0ff */
[----:B---3--:R-:W-:-:S03]  /*0120*/  IMAD.WIDE R2, R0, 0x4, R6 ;  /* 0x0000000400027825 */ /* 0x008fc600078e0206 */
[----:B------:R-:W-:Y:S01]  /*0130*/  ISETP.LT.OR P0, PT, R0, 0x80, !P0 ;  /* 0x000000800000780c */ /* 0x000fe20004701670 */
[----:B-1----:R-:W-:-:S12]  /*0140*/  IMAD.WIDE.U32 R8, R17, 0x4, R4 ;  /* 0x0000000411087825 */ /* 0x002fd800078e0004 */
[----:B0-----:R-:W-:Y:S05]  /*0150*/  @P0 BRA `(.L_x_2) ;  /* 0x0000000000100947 */ /* 0x001fea0003800000 */
[----:B------:R-:W2:Y:S04]  /*0160*/  LDG.E R10, desc[UR4][R8.64] ;  /* 0x00000004080a7981 */ /* 0x000ea8000c1e1900 */
[----:B------:R-:W2:Y:S02]  /*0170*/  LDG.E R11, desc[UR4][R2.64+-0x204] ;  /* 0xfffdfc04020b7981 */ /* 0x000ea4000c1e1900 */
[----:B--2---:R-:W-:Y:S01]  /*0180*/  IMAD R10, R10, R11, RZ ;  /* 0x0000000b0a0a7224 */ /* 0x004fe200078e02ff */
[----:B------:R-:W-:Y:S06]  /*0190*/  BRA `(.L_x_3) ;  /* 0x0000000000107947 */ /* 0x000fec0003800000 */
.L_x_2:
[----:B------:R-:W-:Y:S02]  /*01a0*/  ISETP.GE.AND P0, PT, R0, 0x80, PT ;  /* 0x000000800000780c */ /* 0x000fe40003f06270 */
[----:B------:R-:W-:-:S11]  /*01b0*/  CS2R R10, SRZ ;  /* 0x00000000000a7805 */ /* 0x000fd6000001ff00 */
[----:B------:R-:W-:Y:S05]  /*01c0*/  @!P0 BREAK.RELIABLE B0 ;  /* 0x0000000000008942 */ /* 0x000fea0003800100 */
[----:B------:R-:W-:Y:S05]  /*01d0*/  @!P0 BRA `(.L_x_4) ;  /* 0x0000000000188947 */ /* 0x000fea0003800000 */
.L_x_3:
[----:B------:R-:W-:Y:S05]  /*01e0*/  BSYNC.RELIABLE B0 ;  /* 0x0000000000007941 */ /* 0x000fea0003800100 */
.L_x_1:
[----:B------:R-:W-:Y:S01]  /*01f0*/  VIADD R13, R0, 0xffffff80 ;  /* 0xffffff80000d7836 */ /* 0x000fe20000000000 */
[----:B------:R-:W2:Y:S03]  /*0200*/  LDG.E R11, desc[UR4][R8.64+0x4] ;  /* 0x00000404080b7981 */ /* 0x000ea6000c1e1900 */
[----:B------:R-:W-:-:S06]  /*0210*/  IMAD.WIDE.U32 R12, R13, 0x4, R6 ;  /* 0x000000040d0c7825 */ /* 0x000fcc00078e0006 */
[----:B------:R-:W2:Y:S02]  /*0220*/  LDG.E R12, desc[UR4][R12.64] ;  /* 0x000000040c0c7981 */ /* 0x000ea4000c1e1900 */
[----:B--2---:R-:W-:-:S07]  /*0230*/  IMAD R11, R11, R12, RZ ;  /* 0x0000000c0b0b7224 */ /* 0x004fce00078e02ff */
.L_x_4:
[----:B------:R-:W-:Y:S05]  /*0240*/  BSYNC.RECONVERGENT B1 ;  /* 0x0000000000017941 */ /* 0x000fea0003800200 */
.L_x_0:
[----:B------:R-:W-:Y:S05]  /*0250*/  WARPSYNC.ALL ;  /* 0x0000000000007948 */ /* 0x000fea0003800000 */
[----:B------:R-:W-:-:S04]  /*0260*/  ISETP.NE.AND P0, PT, R16, 0x7f, PT ;  /* 0x0000007f1000780c */ /* 0x000fc80003f05270 */
[----:B------:R-:W-:-:S13]  /*0270*/  ISETP.LT.OR P2, PT, R0, 0x80, !P0 ;  /* 0x000000800000780c */ /* 0x000fda0004741670 */
[----:B------:R-:W-:Y:S01]  /*0280*/  @!P2 VIADD R15, R0, 0xffffff81 ;  /* 0xffffff81000fa836 */ /* 0x000fe20000000000 */
[----:B------:R-:W2:Y:S03]  /*0290*/  @!P2 LDG.E R8, desc[UR4][R8.64+0x8] ;  /* 0x000008040808a981 */ /* 0x000ea6000c1e1900 */
[----:B------:R-:W-:-:S06]  /*02a0*/  @!P2 IMAD.WIDE.U32 R14, R15, 0x4, R6 ;  /* 0x000000040f0ea825 */ /* 0x000fcc00078e0006 */
[----:B------:R-:W2:Y:S01]  /*02b0*/  @!P2 LDG.E R15, desc[UR4][R14.64] ;  /* 0x000000040e0fa981 */ /* 0x000ea2000c1e1900 */
[----:B------:R-:W-:Y:S01]  /*02c0*/  ISETP.NE.AND P1, PT, R16, RZ, PT ;  /* 0x000000ff1000720c */ /* 0x000fe20003f25270 */
[----:B------:R-:W-:Y:S01]  /*02d0*/  HFMA2 R6, -RZ, RZ, 0, 0 ;  /* 0x00000000ff067431 */ /* 0x000fe200000001ff */
[----:B------:R-:W-:Y:S04]  /*02e0*/  BSSY.RECONVERGENT B2, `(.L_x_5) ;  /* 0x0000010000027945 */ /* 0x000fe80003800200 */
[----:B------:R-:W-:Y:S01]  /*02f0*/  BSSY.RELIABLE B1, `(.L_x_6) ;  /* 0x000000b000017945 */ /* 0x000fe20003800100 */
[----:B------:R-:W-:-:S04]  /*0300*/  IMAD.WIDE R4, R17, 0x4, R4 ;  /* 0x0000000411047825 */ /* 0x000fc800078e0204 */
[----:B------:R-:W-:Y:S02]  /*0310*/  IMAD.MOV.U32 R12, RZ, RZ, RZ ;  /* 0x000000ffff0c7224 */ /* 0x000fe400078e00ff */
[----:B--2---:R-:W-:Y:S01]  /*0320*/  @!P2 IMAD R6, R8, R15, RZ ;  /* 0x0000000f0806a224 */ /* 0x004fe200078e02ff */
[----:B------:R-:W-:Y:S06]  /*0330*/  @!P1 BRA `(.L_x_7) ;  /* 0x0000000000189947 */ /* 0x000fec0003800000 */
[----:B------:R-:W2:Y:S04]  /*0340*/  LDG.E R12, desc[UR4][R4.64+0xc] ;  /* 0x00000c04040c7981 */ /* 0x000ea8000c1e1900 */
[----:B------:R-:W2:Y:S01]  /*0350*/  LDG.E R7, desc[UR4][R2.64+-0x4] ;  /* 0xfffffc0402077981 */ /* 0x000ea2000c1e1900 */
[----:B------:R-:W-:Y:S05]  /*0360*/  @!P0 BREAK.RELIABLE B1 ;  /* 0x0000000000018942 */ /* 0x000fea0003800100 */
[----:B------:R-:W-:Y:S01]  /*0370*/  MOV R9, RZ ;  /* 0x000000ff00097202 */ /* 0x000fe20000000f00 */
[----:B--2---:R-:W-:Y:S01]  /*0380*/  IMAD R12, R12, R7, RZ ;  /* 0x000000070c0c7224 */ /* 0x004fe200078e02ff */
[----:B------:R-:W-:Y:S06]  /*0390*/  @!P0 BRA `(.L_x_8) ;  /* 0x0000000000108947 */ /* 0x000fec0003800000 */
.L_x_7:
[----:B------:R-:W-:Y:S05]  /*03a0*/  BSYNC.RELIABLE B1 ;  /* 0x0000000000017941 */ /* 0x000fea0003800100 */
.L_x_6:
[----:B------:R-:W2:Y:S04]  /*03b0*/  LDG.E R9, desc[UR4][R4.64+0x10] ;  /* 0x0000100404097981 */ /* 0x000ea8000c1e1900 */
[----:B------:R-:W2:Y:S02]  /*03c0*/  LDG.E R8, desc[UR4][R2.64+0x4] ;  /* 0x0000040402087981 */ /* 0x000ea4000c1e1900 */
[----:B--2---:R-:W-:-:S07]  /*03d0*/  IMAD R9, R9, R8, RZ ;  /* 0x0000000809097224 */ /* 0x004fce00078e02ff */
.L_x_8:
[----:B------:R-:W-:Y:S05]  /*03e0*/  BSYNC.RECONVERGENT B2 ;  /* 0x0000000000027941 */ /* 0x000fea0003800200 */
.L_x_5:
[----:B------:R-:W-:Y:S05]  /*03f0*/  WARPSYNC.ALL ;  /* 0x0000000000007948 */ /* 0x000fea0003800000 */
[----:B------:R-:W-:Y:S01]  /*0400*/  ISETP.GT.OR P1, PT, R0, 0x3f7f, !P1 ;  /* 0x00003f7f0000780c */ /* 0x000fe20004f24670 */
[----:B------:R-:W-:Y:S04]  /*0410*/  BSSY.RECONVERGENT B2, `(.L_x_9) ;  /* 0x0000016000027945 */ /* 0x000fe80003800200 */
[----:B------:R-:W-:Y:S08]  /*0420*/  BSSY.RELIABLE B3, `(.L_x_10) ;  /* 0x000000c000037945 */ /* 0x000ff00003800100 */
[----:B------:R-:W-:Y:S05]  /*0430*/  @P1 BRA `(.L_x_11) ;  /* 0x0000000000101947 */ /* 0x000fea0003800000 */
[----:B------:R-:W2:Y:S04]  /*0440*/  LDG.E R13, desc[UR4][R4.64+0x14] ;  /* 0x00001404040d7981 */ /* 0x000ea8000c1e1900 */
[----:B------:R-:W2:Y:S02]  /*0450*/  LDG.E R8, desc[UR4][R2.64+0x1fc] ;  /* 0x0001fc0402087981 */ /* 0x000ea4000c1e1900 */
[----:B--2---:R-:W-:Y:S01]  /*0460*/  IMAD R13, R13, R8, RZ ;  /* 0x000000080d0d7224 */ /* 0x004fe200078e02ff */
[----:B------:R-:W-:Y:S06]  /*0470*/  BRA `(.L_x_12) ;  /* 0x0000000000187947 */ /* 0x000fec0003800000 */
.L_x_11:
[----:B------:R-:W-:Y:S01]  /*0480*/  ISETP.GT.AND P1, PT, R0, 0x3f7f, PT ;  /* 0x00003f7f0000780c */ /* 0x000fe20003f24270 */
[----:B------:R-:W-:Y:S01]  /*0490*/  IMAD.MOV.U32 R13, RZ, RZ, RZ ;  /* 0x000000ffff0d7224 */ /* 0x000fe200078e00ff */
[----:B------:R-:W-:Y:S01]  /*04a0*/  MOV R14, RZ ;  /* 0x000000ff000e7202 */ /* 0x000fe20000000f00 */
[----:B------:R-:W-:-:S10]  /*04b0*/  IMAD.MOV.U32 R8, RZ, RZ, RZ ;  /* 0x000000ffff087224 */ /* 0x000fd400078e00ff */
[----:B------:R-:W-:Y:S05]  /*04c0*/  @P1 BREAK.RELIABLE B3 ;  /* 0x0000000000031942 */ /* 0x000fea0003800100 */
[----:B------:R-:W-:Y:S05]  /*04d0*/  @P1 BRA `(.L_x_13) ;  /* 0x0000000000241947 */ /* 0x000fea0003800000 */
.L_x_12:
[----:B------:R-:W-:Y:S05]  /*04e0*/  BSYNC.RELIABLE B3 ;  /* 0x0000000000037941 */ /* 0x000fea0003800100 */
.L_x_10:
[----:B------:R-:W-:Y:S01]  /*04f0*/  ISETP.GT.OR P0, PT, R0, 0x3f7f, !P0 ;  /* 0x00003f7f0000780c */ /* 0x000fe20004704670 */
[----:B------:R-:W2:Y:S04]  /*0500*/  LDG.E R14, desc[UR4][R4.64+0x18] ;  /* 0x00001804040e7981 */ /* 0x000ea8000c1e1900 */
[----:B------:R-:W2:Y:S08]  /*0510*/  LDG.E R7, desc[UR4][R2.64+0x200] ;  /* 0x0002000402077981 */ /* 0x000eb0000c1e1900 */
[----:B------:R-:W3:Y:S04]  /*0520*/  @!P0 LDG.E R15, desc[UR4][R4.64+0x1c] ;  /* 0x00001c04040f8981 */ /* 0x000ee8000c1e1900 */
[----:B------:R-:W3:Y:S01]  /*0530*/  @!P0 LDG.E R16, desc[UR4][R2.64+0x204] ;  /* 0x0002040402108981 */ /* 0x000ee2000c1e1900 */
[----:B------:R-:W-:-:S02]  /*0540*/  HFMA2 R8, -RZ, RZ, 0, 0 ;  /* 0x00000000ff087431 */ /* 0x000fc400000001ff */
[----:B--2---:R-:W-:Y:S02]  /*0550*/  IMAD R14, R14, R7, RZ ;  /* 0x000000070e0e7224 */ /* 0x004fe400078e02ff */
[----:B---3--:R-:W-:-:S07]  /*0560*/  @!P0 IMAD R8, R15, R16, RZ ;  /* 0x000000100f088224 */ /* 0x008fce00078e02ff */
.L_x_13:
[----:B------:R-:W-:Y:S05]  /*0570*/  BSYNC.RECONVERGENT B2 ;  /* 0x0000000000027941 */ /* 0x000fea0003800200 */
.L_x_9:
[----:B------:R-:W-:Y:S05]  /*0580*/  WARPSYNC.ALL ;  /* 0x0000000000007948 */ /* 0x000fea0003800000 */
[----:B------:R0:W2:Y:S04]  /*0590*/  LDG.E R5, desc[UR4][R4.64+0x20] ;  /* 0x0000200404057981 */ /* 0x0000a8000c1e1900 */
[----:B------:R-:W3:Y:S01]  /*05a0*/  LDG.E R7, desc[UR4][R2.64] ;  /* 0x0000000402077981 */ /* 0x000ee2000c1e1900 */
[----:B------:R-:W-:Y:S01]  /*05b0*/  SHF.R.S32.HI R15, RZ, 0x1f, R0 ;  /* 0x0000001fff0f7819 */ /* 0x000fe20000011400 */
[----:B------:R-:W1:Y:S01]  /*05c0*/  LDCU.64 UR6, c[0x0][0x390] ;  /* 0x00007200ff0677ac */ /* 0x000e620008000a00 */
[----:B------:R-:W-:-:S02]  /*05d0*/  IADD3 R6, PT, PT, R6, R11, R10 ;  /* 0x0000000b06067210 */ /* 0x000fc40007ffe00a */
[----:B------:R-:W-:Y:S02]  /*05e0*/  LEA.HI R15, R15, R0, RZ, 0x7 ;  /* 0x000000000f0f7211 */ /* 0x000fe400078f38ff */
[----:B------:R-:W-:Y:S02]  /*05f0*/  IADD3 R6, PT, PT, R9, R6, R12 ;  /* 0x0000000609067210 */ /* 0x000fe40007ffe00c */
[----:B------:R-:W-:Y:S02]  /*0600*/  LOP3.LUT R17, R15, 0xff80, RZ, 0xc0, !PT ;  /* 0x0000ff800f117812 */ /* 0x000fe400078ec0ff */
[----:B0-----:R-:W-:Y:S02]  /*0610*/  SHF.R.S32.HI R4, RZ, 0x7, R15 ;  /* 0x00000007ff047819 */ /* 0x001fe4000001140f */
[----:B------:R-:W-:Y:S01]  /*0620*/  IADD3 R6, PT, PT, R13, R6, R14 ;  /* 0x000000060d067210 */ /* 0x000fe20007ffe00e */
[----:B------:R-:W-:Y:S01]  /*0630*/  IMAD.IADD R17, R0, 0x1, -R17 ;  /* 0x0000000100117824 */ /* 0x000fe200078e0a11 */
[----:B------:R-:W-:-:S04]  /*0640*/  LEA.HI R15, R15, R4, RZ, 0x1 ;  /* 0x000000040f0f7211 */ /* 0x000fc800078f08ff */
[----:B------:R-:W-:Y:S02]  /*0650*/  LOP3.LUT R16, R17, 0x80, RZ, 0xc0, !PT ;  /* 0x0000008011107812 */ /* 0x000fe400078ec0ff */
[----:B------:R-:W-:Y:S02]  /*0660*/  LOP3.LUT R15, R15, 0xfffffffe, RZ, 0xc0, !PT ;  /* 0xfffffffe0f0f7812 */ /* 0x000fe400078ec0ff */
[----:B------:R-:W-:Y:S02]  /*0670*/  LEA.HI R16, R16, R17, RZ, 0x19 ;  /* 0x0000001110107211 */ /* 0x000fe400078fc8ff */
[----:B------:R-:W-:Y:S02]  /*0680*/  IADD3 R15, PT, PT, R4, -R15, RZ ;  /* 0x8000000f040f7210 */ /* 0x000fe40007ffe0ff */
[----:B------:R-:W-:-:S04]  /*0690*/  LOP3.LUT R16, R16, 0xfe, RZ, 0xc0, !PT ;  /* 0x000000fe10107812 */ /* 0x000fc800078ec0ff */
[----:B------:R-:W-:-:S04]  /*06a0*/  IADD3 R16, PT, PT, RZ, -R16, RZ ;  /* 0x80000010ff107210 */ /* 0x000fc80007ffe0ff */
[----:B------:R-:W-:-:S05]  /*06b0*/  PRMT R10, R16, 0x7710, RZ ;  /* 0x00007710100a7816 */ /* 0x000fca00000000ff */
[----:B------:R-:W-:-:S05]  /*06c0*/  IMAD.IADD R17, R17, 0x1, R10 ;  /* 0x0000000111117824 */ /* 0x000fca00078e020a */
[----:B------:R-:W-:-:S04]  /*06d0*/  LOP3.LUT R17, R17, 0xffff, RZ, 0xc0, !PT ;  /* 0x0000ffff11117812 */ /* 0x000fc800078ec0ff */
[----:B------:R-:W-:-:S05]  /*06e0*/  PRMT R17, R17, 0x8880, RZ ;  /* 0x0000888011117816 */ /* 0x000fca00000000ff */
[----:B------:R-:W-:-:S05]  /*06f0*/  IMAD.MOV.U32 R4, RZ, RZ, R17 ;  /* 0x000000ffff047224 */ /* 0x000fca00078e0011 */
[----:B------:R-:W-:-:S04]  /*0700*/  LEA R4, R15, R4, 0x1 ;  /* 0x000000040f047211 */ /* 0x000fc800078e08ff */
[----:B-1----:R-:W-:Y:S02]  /*0710*/  ISETP.NE.AND P0, PT, R4, UR6, PT ;  /* 0x0000000604007c0c */ /* 0x002fe4000bf05270 */
[----:B--2---:R-:W-:-:S05]  /*0720*/  IADD3 R6, PT, PT, R5, R6, R8 ;  /* 0x0000000605067210 */ /* 0x004fca0007ffe008 */
[----:B---3--:R-:W-:-:S04]  /*0730*/  IMAD R6, R6, R7, RZ ;  /* 0x0000000706067224 */ /* 0x008fc800078e02ff */
[----:B------:R-:W-:-:S05]  /*0740*/  IMAD.U32 R6, R6, -0x2, RZ ;  /* 0xfffffffe06067824 */ /* 0x000fca00078e00ff */
[----:B------:R-:W-:-:S05]  /*0750*/  I2FP.F32.S32 R4, R6 ;  /* 0x0000000600047245 */ /* 0x000fca0000201400 */
[----:B------:R-:W-:Y:S01]  /*0760*/  FMUL R10, R4, UR7 ;  /* 0x00000007040a7c20 */ /* 0x000fe20008400000 */
[----:B------:R-:W-:Y:S06]  /*0770*/  @P0 EXIT ;  /* 0x000000000000094d */ /* 0x000fec0003800000 */
[----:B------:R-:W0:Y:S02]  /*0780*/  LDC.64 R4, c[0x0][0x398] ;  /* 0x0000e600ff047b82 */ /* 0x000e240000000a00 */
[----:B0-----:R-:W-:-:S05]  /*0790*/  IMAD.WIDE R4, R0, 0x4, R4 ;  /* 0x0000000400047825 */ /* 0x001fca00078e0204 */
[----:B------:R0:W2:Y:S01]  /*07a0*/  LDG.E.CONSTANT R6, desc[UR4][R4.64] ;  /* 0x0000000404067981 */ /* 0x0000a2000c1e9900 */
[----:B------:R-:W-:Y:S01]  /*07b0*/  MOV R11, 0x3e055027 ;  /* 0x3e055027000b7802 */ /* 0x000fe20000000f00 */
[----:B0-----:R-:W-:Y:S01]  /*07c0*/  IMAD.MOV.U32 R5, RZ, RZ, 0x7f800000 ;  /* 0x7f800000ff057424 */ /* 0x001fe200078e00ff */
[----:B--2---:R-:W-:-:S04]  /*07d0*/  FSETP.GEU.AND P0, PT, R6, 1.175494350822287508e-38, PT ;  /* 0x008000000600780b */ /* 0x004fc80003f0e000 */
[----:B------:R-:W-:-:S09]  /*07e0*/  FSEL R4, RZ, -23, P0 ;  /* 0xc1b80000ff047808 */ /* 0x000fd20000000000 */
[----:B------:R-:W-:-:S05]  /*07f0*/  @!P0 FMUL R6, R6, 8388608 ;  /* 0x4b00000006068820 */ /* 0x000fca0000400000 */
[C---:B------:R-:W-:Y:S02]  /*0800*/  IADD3 R0, PT, PT, R6.reuse, -0x3f2aaaab, RZ ;  /* 0xc0d5555506007810 */ /* 0x040fe40007ffe0ff */
[----:B------:R-:W-:Y:S02]  /*0810*/  ISETP.GT.U32.AND P0, PT, R6, 0x7f7fffff, PT ;  /* 0x7f7fffff0600780c */ /* 0x000fe40003f04070 */
[----:B------:R-:W-:-:S05]  /*0820*/  LOP3.LUT R9, R0, 0xff800000, RZ, 0xc0, !PT ;  /* 0xff80000000097812 */ /* 0x000fca00078ec0ff */
[----:B------:R-:W-:Y:S01]  /*0830*/  IMAD.IADD R0, R6, 0x1, -R9 ;  /* 0x0000000106007824 */ /* 0x000fe200078e0a09 */
[----:B------:R-:W-:-:S03]  /*0840*/  I2FP.F32.S32 R9, R9 ;  /* 0x0000000900097245 */ /* 0x000fc60000201400 */
[----:B------:R-:W-:Y:S02]  /*0850*/  FADD R8, R0, -1 ;  /* 0xbf80000000087421 */ /* 0x000fe40000000000 */
[----:B------:R-:W0:Y:S01]  /*0860*/  F2I.TRUNC.NTZ R0, R10 ;  /* 0x0000000a00007305 */ /* 0x000e22000020f100 */
[----:B------:R-:W-:Y:S01]  /*0870*/  FFMA R4, R9, 1.1920928955078125e-07, R4 ;  /* 0x3400000009047823 */ /* 0x000fe20000000004 */
[----:B------:R-:W-:-:S04]  /*0880*/  FFMA R11, R8, -R11, 0.14084610342979431152 ;  /* 0x3e1039f6080b7423 */ /* 0x000fc8000000080b */
[----:B------:R-:W-:-:S04]  /*0890*/  FFMA R11, R8, R11, -0.12148627638816833496 ;  /* 0xbdf8cdcc080b7423 */ /* 0x000fc8000000000b */
[----:B------:R-:W-:-:S04]  /*08a0*/  FFMA R11, R8, R11, 0.13980610668659210205 ;  /* 0x3e0f2955080b7423 */ /* 0x000fc8000000000b */
[----:B------:R-:W-:Y:S01]  /*08b0*/  FFMA R11, R8, R11, -0.16684235632419586182 ;  /* 0xbe2ad8b9080b7423 */ /* 0x000fe2000000000b */
[----:B0-----:R-:W-:-:S03]  /*08c0*/  I2FP.F32.S32 R0, R0 ;  /* 0x0000000000007245 */ /* 0x001fc60000201400 */
[----:B------:R-:W-:-:S04]  /*08d0*/  FFMA R11, R8, R11, 0.20012299716472625732 ;  /* 0x3e4ced0b080b7423 */ /* 0x000fc8000000000b */
[----:B------:R-:W-:-:S04]  /*08e0*/  FFMA R11, R8, R11, -0.24999669194221496582 ;  /* 0xbe7fff22080b7423 */ /* 0x000fc8000000000b */
[----:B------:R-:W-:-:S04]  /*08f0*/  FFMA R11, R8, R11, 0.33333182334899902344 ;  /* 0x3eaaaa78080b7423 */ /* 0x000fc8000000000b */
[----:B------:R-:W-:-:S04]  /*0900*/  FFMA R11, R8, R11, -0.5 ;  /* 0xbf000000080b7423 */ /* 0x000fc8000000000b */
[----:B------:R-:W-:-:S04]  /*0910*/  FMUL R11, R8, R11 ;  /* 0x0000000b080b7220 */ /* 0x000fc80000400000 */
[----:B------:R-:W-:-:S04]  /*0920*/  FFMA R11, R8, R11, R8 ;  /* 0x0000000b080b7223 */ /* 0x000fc80000000008 */
[----:B------:R-:W-:Y:S01]  /*0930*/  FFMA R4, R4, 0.69314718246459960938, R11 ;  /* 0x3f31721804047823 */ /* 0x000fe2000000000b */
[C---:B------:R-:W-:Y:S01]  /*0940*/  @P0 FFMA R4, R6.reuse, R5, +INF ;  /* 0x7f80000006040423 */ /* 0x040fe20000000005 */
[----:B------:R-:W-:-:S04]  /*0950*/  FSETP.NEU.AND P0, PT, R6, RZ, PT ;  /* 0x000000ff0600720b */ /* 0x000fc80003f0d000 */
[----:B------:R-:W-:-:S04]  /*0960*/  FSEL R5, R4, -INF , P0 ;  /* 0xff80000004057808 */ /* 0x000fc80000000000 */
[----:B------:R-:W-:-:S13]  /*0970*/  FSETP.GEU.AND P0, PT, R5, R0, PT ;  /* 0x000000000500720b */ /* 0x000fda0003f0e000 */
[----:B------:R-:W-:Y:S05]  /*0980*/  @P0 EXIT ;  /* 0x000000000000094d */ /* 0x000fea0003800000 */
[----:B------:R-:W-:-:S05]  /*0990*/  IADD3 R7, PT, PT, -R7, RZ, RZ ;  /* 0x000000ff07077210 */ /* 0x000fca0007ffe1ff */
[----:B------:R-:W-:Y:S01]  /*09a0*/  STG.E desc[UR4][R2.64], R7 ;  /* 0x0000000702007986 */ /* 0x000fe2000c101904 */
[----:B------:R-:W-:Y:S05]  /*09b0*/  EXIT ;  /* 0x000000000000794d */ /* 0x000fea0003800000 */
.L_x_14:
[----:B------:R-:W-:-:S00]  /*09c0*/  BRA `(.L_x_14) ;  /* 0xfffffffc00fc7947 */ /* 0x000fc0000383ffff */
[----:B------:R-:W-:-:S00]  /*09d0*/  NOP ;  /* 0x0000000000007918 */ /* 0x000fc00000000000 */
        /* <DEDUP_REMOVED lines=10> */
.L_x_16:


//--------------------- .text._Z13prepare_spinsPiPKf --------------------------
	.section	.text._Z13prepare_spinsPiPKf,"ax",@progbits
	.align	128
        .global         _Z13prepare_spinsPiPKf
        .type           _Z13prepare_spinsPiPKf,@function
        .size           _Z13prepare_spinsPiPKf,(.L_x_17 - _Z13prepare_spinsPiPKf)
        .other          _Z13prepare_spinsPiPKf,@"STO_CUDA_ENTRY STV_DEFAULT"
_Z13prepare_spinsPiPKf:
.text._Z13prepare_spinsPiPKf:
[----:B------:R-:W-:Y:S01]  /*0000*/  LDC R1, c[0x0][0x37c] ;  /* 0x0000df00ff017b82 */ /* 0x000fe20000000800 */
[----:B------:R-:W0:Y:S07]  /*0010*/  S2R R5, SR_TID.Y ;  /* 0x0000000000057919 */ /* 0x000e2e0000002200 */
[----:B------:R-:W-:Y:S01]  /*0020*/  S2UR UR4, SR_CTAID.X ;  /* 0x00000000000479c3 */ /* 0x000fe20000002500 */
[----:B------:R-:W1:Y:S01]  /*0030*/  LDCU UR6, c[0x0][0x370] ;  /* 0x00006e00ff0677ac */ /* 0x000e620008000800 */
[----:B------:R-:W2:Y:S01]  /*0040*/  S2R R7, SR_TID.X ;  /* 0x0000000000077919 */ /* 0x000ea20000002100 */
[----:B------:R-:W2:Y:S05]  /*0050*/  LDCU UR8, c[0x0][0x360] ;  /* 0x00006c00ff0877ac */ /* 0x000eaa0008000800 */
[----:B------:R-:W1:Y:S08]  /*0060*/  S2UR UR5, SR_CTAID.Y ;  /* 0x00000000000579c3 */ /* 0x000e700000002600 */
[----:B------:R-:W0:Y:S08]  /*0070*/  LDC R0, c[0x0][0x364] ;  /* 0x0000d900ff007b82 */ /* 0x000e300000000800 */
[----:B------:R-:W3:Y:S01]  /*0080*/  LDC.64 R2, c[0x0][0x388] ;  /* 0x0000e200ff027b82 */ /* 0x000ee20000000a00 */
[----:B-1----:R-:W-:Y:S01]  /*0090*/  UIMAD UR4, UR5, UR6, UR4 ;  /* 0x00000006050472a4 */ /* 0x002fe2000f8e0204 */
[----:B------:R-:W1:Y:S05]  /*00a0*/  LDCU.64 UR6, c[0x0][0x358] ;  /* 0x00006b00ff0677ac */ /* 0x000e6a0008000a00 */
[----:B0-----:R-:W-:-:S02]  /*00b0*/  IMAD R0, R0, UR4, R5 ;  /* 0x0000000400007c24 */ /* 0x001fc4000f8e0205 */
[----:B------:R-:W0:Y:S02]  /*00c0*/  LDC.64 R4, c[0x0][0x380] ;  /* 0x0000e000ff047b82 */ /* 0x000e240000000a00 */
[----:B--2---:R-:W-:-:S04]  /*00d0*/  IMAD R7, R0, UR8, R7 ;  /* 0x0000000800077c24 */ /* 0x004fc8000f8e0207 */
[----:B---3--:R-:W-:-:S06]  /*00e0*/  IMAD.WIDE R2, R7, 0x4, R2 ;  /* 0x0000000407027825 */ /* 0x008fcc00078e0202 */
[----:B-1----:R-:W2:Y:S01]  /*00f0*/  LDG.E.CONSTANT R2, desc[UR6][R2.64] ;  /* 0x0000000602027981 */ /* 0x002ea2000c1e9900 */
[----:B------:R-:W-:Y:S01]  /*0100*/  MOV R0, 0xffffffff ;  /* 0xffffffff00007802 */ /* 0x000fe20000000f00 */
[----:B0-----:R-:W-:Y:S01]  /*0110*/  IMAD.WIDE R4, R7, 0x4, R4 ;  /* 0x0000000407047825 */ /* 0x001fe200078e0204 */
[----:B--2---:R-:W-:-:S04]  /*0120*/  FSETP.GEU.AND P0, PT, R2, 0.5, PT ;  /* 0x3f0000000200780b */ /* 0x004fc80003f0e000 */
[----:B------:R-:W-:-:S05]  /*0130*/  SEL R7, R0, 0x1, !P0 ;  /* 0x0000000100077807 */ /* 0x000fca0004000000 */
[----:B------:R-:W-:Y:S01]  /*0140*/  STG.E desc[UR6][R4.64], R7 ;  /* 0x0000000704007986 */ /* 0x000fe2000c101906 */
[----:B------:R-:W-:Y:S05]  /*0150*/  EXIT ;  /* 0x000000000000794d */ /* 0x000fea0003800000 */
.L_x_15:
        /* <DEDUP_REMOVED lines=10> */
.L_x_17:


//--------------------- .nv.shared.reserved.0     --------------------------
	.section	.nv.shared.reserved.0,"aw",@nobits
	.weak		__nv_reservedSMEM_offset_0_alias
	.size		__nv_reservedSMEM_offset_0_alias, 0, 64
	.other		__nv_reservedSMEM_offset_0_alias,@"STO_CUDA_RESERVED_SHARED STV_DEFAULT"
__nv_reservedSMEM_offset_0_alias:
	.zero		0
	.zero		64


//--------------------- .nv.constant0._Z5isingPiPKiifPKf --------------------------
	.section	.nv.constant0._Z5isingPiPKiifPKf,"a",@progbits
	.sectionflags	@""
	.align	4
.nv.constant0._Z5isingPiPKiifPKf:
	.zero		928


//--------------------- .nv.constant0._Z13prepare_spinsPiPKf --------------------------
	.section	.nv.constant0._Z13prepare_spinsPiPKf,"a",@progbits
	.sectionflags	@""
	.align	4
.nv.constant0._Z13prepare_spinsPiPKf:
	.zero		912


//--------------------- SYMBOLS --------------------------

	.type		.nv.reservedSmem.offset0,@object
	.size		.nv.reservedSmem.offset0,0x4
